//
// Generated by NVIDIA NVVM Compiler
//
// Compiler Build ID: CL-36424714
// Cuda compilation tools, release 13.0, V13.0.88
// Based on NVVM 20.0.0
//

.version 9.0
.target sm_100
.address_size 64

	// .globl	_Z17bitonicSortKernelPfii

.visible .entry _Z17bitonicSortKernelPfii(
	.param .u64 .ptr .align 1 _Z17bitonicSortKernelPfii_param_0,
	.param .u32 _Z17bitonicSortKernelPfii_param_1,
	.param .u32 _Z17bitonicSortKernelPfii_param_2
)
{
	.reg .pred 	%p<5>;
	.reg .b32 	%r<9>;
	.reg .b32 	%f<5>;
	.reg .b64 	%rd<11>;

	ld.param.u64 	%rd6, [_Z17bitonicSortKernelPfii_param_0];
	ld.param.u32 	%r4, [_Z17bitonicSortKernelPfii_param_1];
	ld.param.u32 	%r3, [_Z17bitonicSortKernelPfii_param_2];
	cvta.to.global.u64 	%rd1, %rd6;
	mov.u32 	%r5, %tid.x;
	mov.u32 	%r6, %ntid.x;
	mov.u32 	%r7, %ctaid.x;
	mad.lo.s32 	%r1, %r6, %r7, %r5;
	xor.b32  	%r2, %r4, %r1;
	setp.le.u32 	%p1, %r2, %r1;
	@%p1 bra 	$L__BB0_6;
	and.b32  	%r8, %r3, %r1;
	setp.ne.s32 	%p2, %r8, 0;
	@%p2 bra 	$L__BB0_4;
	mul.wide.u32 	%rd9, %r1, 4;
	add.s64 	%rd2, %rd1, %rd9;
	ld.global.f32 	%f1, [%rd2];
	mul.wide.u32 	%rd10, %r2, 4;
	add.s64 	%rd3, %rd1, %rd10;
	ld.global.f32 	%f2, [%rd3];
	setp.leu.f32 	%p4, %f1, %f2;
	@%p4 bra 	$L__BB0_6;
	st.global.f32 	[%rd2], %f2;
	st.global.f32 	[%rd3], %f1;
	bra.uni 	$L__BB0_6;
$L__BB0_4:
	mul.wide.u32 	%rd7, %r1, 4;
	add.s64 	%rd4, %rd1, %rd7;
	ld.global.f32 	%f3, [%rd4];
	mul.wide.u32 	%rd8, %r2, 4;
	add.s64 	%rd5, %rd1, %rd8;
	ld.global.f32 	%f4, [%rd5];
	setp.geu.f32 	%p3, %f3, %f4;
	@%p3 bra 	$L__BB0_6;
	st.global.f32 	[%rd4], %f4;
	st.global.f32 	[%rd5], %f3;
$L__BB0_6:
	ret;

}


// ===== COMPILED SASS (sm_100) =====

	.target	sm_100

	.elftype	@"ET_EXEC"


//--------------------- .note.nv.tkinfo           --------------------------
	.section	.note.nv.tkinfo,"",@"SHT_NOTE"
	.sectionflags	@"SHF_NOTE_NV_TKINFO"
	.tkinfo
        /*0018*/ 	.word	0x00000002
        /*0030*/ 	.string	""
        /*0030*/ 	.string	"ptxas"
        /*0030*/ 	.string	"Cuda compilation tools, release 13.0, V13.0.88"
        /*0030*/ 	.string	"Build cuda_13.0.r13.0/compiler.36424714_0"
        /*0030*/ 	.string	"-arch sm_100 -m 64 "



//--------------------- .note.nv.cuinfo           --------------------------
	.section	.note.nv.cuinfo,"",@"SHT_NOTE"
	.sectionflags	@"SHF_NOTE_NV_CUINFO"
        /*0018*/ 	.short	0x0002
        /*001a*/ 	.short	0x0064
        /*001c*/ 	.short	0x0082
	.zero		2


//--------------------- .nv.info                  --------------------------
	.section	.nv.info,"",@"SHT_CUDA_INFO"
	.align	4


	//----- nvinfo : EIATTR_REGCOUNT
	.align		4
        /*0000*/ 	.byte	0x04, 0x2f
        /*0002*/ 	.short	(.L_1 - .L_0)
	.align		4
.L_0:
        /*0004*/ 	.word	index@(_Z17bitonicSortKernelPfii)
        /*0008*/ 	.word	0x0000000c


	//----- nvinfo : EIATTR_FRAME_SIZE
	.align		4
.L_1:
        /*000c*/ 	.byte	0x04, 0x11
        /*000e*/ 	.short	(.L_3 - .L_2)
	.align		4
.L_2:
        /*0010*/ 	.word	index@(_Z17bitonicSortKernelPfii)
        /*0014*/ 	.word	0x00000000


	//----- nvinfo : EIATTR_MIN_STACK_SIZE
	.align		4
.L_3:
        /*0018*/ 	.byte	0x04, 0x12
        /*001a*/ 	.short	(.L_5 - .L_4)
	.align		4
.L_4:
        /*001c*/ 	.word	index@(_Z17bitonicSortKernelPfii)
        /*0020*/ 	.word	0x00000000
.L_5:


//--------------------- .nv.compat                --------------------------
	.section	.nv.compat,"",@"SHT_CUDA_COMPAT_INFO"
	.align	4
        /*0000*/ 	.byte	0x02, 0x09, 0x00, 0x00, 0x02, 0x02, 0x01, 0x00, 0x02, 0x05, 0x05, 0x00, 0x03, 0x07, 0x01, 0x01
        /*0010*/ 	.byte	0x02, 0x03, 0x00, 0x00, 0x02, 0x06, 0x01, 0x00, 0x04, 0x0b, 0x08, 0x00, 0x09, 0x00, 0x00, 0x00
        /*0020*/ 	.byte	0x00, 0x00, 0x00, 0x00


//--------------------- .nv.info._Z17bitonicSortKernelPfii --------------------------
	.section	.nv.info._Z17bitonicSortKernelPfii,"",@"SHT_CUDA_INFO"
	.sectionflags	@""
	.align	4


	//----- nvinfo : EIATTR_CUDA_API_VERSION
	.align		4
        /*0000*/ 	.byte	0x04, 0x37
        /*0002*/ 	.short	(.L_7 - .L_6)
.L_6:
        /*0004*/ 	.word	0x00000082


	//----- nvinfo : EIATTR_KPARAM_INFO
	.align		4
.L_7:
        /*0008*/ 	.byte	0x04, 0x17
        /*000a*/ 	.short	(.L_9 - .L_8)
.L_8:
        /*000c*/ 	.word	0x00000000
        /*0010*/ 	.short	0x0002
        /*0012*/ 	.short	0x000c
        /*0014*/ 	.byte	0x00, 0xf0, 0x11, 0x00


	//----- nvinfo : EIATTR_KPARAM_INFO
	.align		4
.L_9:
        /*0018*/ 	.byte	0x04, 0x17
        /*001a*/ 	.short	(.L_11 - .L_10)
.L_10:
        /*001c*/ 	.word	0x00000000
        /*0020*/ 	.short	0x0001
        /*0022*/ 	.short	0x0008
        /*0024*/ 	.byte	0x00, 0xf0, 0x11, 0x00


	//----- nvinfo : EIATTR_KPARAM_INFO
	.align		4
.L_11:
        /*0028*/ 	.byte	0x04, 0x17
        /*002a*/ 	.short	(.L_13 - .L_12)
.L_12:
        /*002c*/ 	.word	0x00000000
        /*0030*/ 	.short	0x0000
        /*0032*/ 	.short	0x0000
        /*0034*/ 	.byte	0x00, 0xf5, 0x21, 0x00


	//----- nvinfo : EIATTR_SPARSE_MMA_MASK
	.align		4
.L_13:
        /*0038*/ 	.byte	0x03, 0x50
        /*003a*/ 	.short	0x0000


	//----- nvinfo : EIATTR_MAXREG_COUNT
	.align		4
        /*003c*/ 	.byte	0x03, 0x1b
        /*003e*/ 	.short	0x00ff


	//----- nvinfo : EIATTR_MERCURY_ISA_VERSION
	.align		4
        /*0040*/ 	.byte	0x03, 0x5f
        /*0042*/ 	.short	0x0101


	//----- nvinfo : EIATTR_VRC_CTA_INIT_COUNT
	.align		4
        /*0044*/ 	.byte	0x02, 0x4a
	.zero		1
	.zero		1


	//----- nvinfo : EIATTR_EXIT_INSTR_OFFSETS
	.align		4
        /*0048*/ 	.byte	0x04, 0x1c
        /*004a*/ 	.short	(.L_15 - .L_14)


	//   ....[0]....
.L_14:
        /*004c*/ 	.word	0x00000080


	//   ....[1]....
        /*0050*/ 	.word	0x00000130


	//   ....[2]....
        /*0054*/ 	.word	0x00000160


	//   ....[3]....
        /*0058*/ 	.word	0x000001d0


	//   ....[4]....
        /*005c*/ 	.word	0x00000200


	//----- nvinfo : EIATTR_CRS_STACK_SIZE
	.align		4
.L_15:
        /*0060*/ 	.byte	0x04, 0x1e
        /*0062*/ 	.short	(.L_17 - .L_16)
.L_16:
        /*0064*/ 	.word	0x00000000


	//----- nvinfo : EIATTR_CBANK_PARAM_SIZE
	.align		4
.L_17:
        /*0068*/ 	.byte	0x03, 0x19
        /*006a*/ 	.short	0x0010


	//----- nvinfo : EIATTR_PARAM_CBANK
	.align		4
        /*006c*/ 	.byte	0x04, 0x0a
        /*006e*/ 	.short	(.L_19 - .L_18)
	.align		4
.L_18:
        /*0070*/ 	.word	index@(.nv.constant0._Z17bitonicSortKernelPfii)
        /*0074*/ 	.short	0x0380
        /*0076*/ 	.short	0x0010


	//----- nvinfo : EIATTR_SW_WAR
	.align		4
.L_19:
        /*0078*/ 	.byte	0x04, 0x36
        /*007a*/ 	.short	(.L_21 - .L_20)
.L_20:
        /*007c*/ 	.word	0x00000008
.L_21:


//--------------------- .nv.callgraph             --------------------------
	.section	.nv.callgraph,"",@"SHT_CUDA_CALLGRAPH"
	.align	4
	.sectionentsize	8
	.align		4
        /*0000*/ 	.word	0x00000000
	.align		4
        /*0004*/ 	.word	0xffffffff
	.align		4
        /*0008*/ 	.word	0x00000000
	.align		4
        /*000c*/ 	.word	0xfffffffe
	.align		4
        /*0010*/ 	.word	0x00000000
	.align		4
        /*0014*/ 	.word	0xfffffffd
	.align		4
        /*0018*/ 	.word	0x00000000
	.align		4
        /*001c*/ 	.word	0xfffffffc


//--------------------- .text._Z17bitonicSortKernelPfii --------------------------
	.section	.text._Z17bitonicSortKernelPfii,"ax",@progbits
	.align	128
        .global         _Z17bitonicSortKernelPfii
        .type           _Z17bitonicSortKernelPfii,@function
        .size           _Z17bitonicSortKernelPfii,(.L_x_2 - _Z17bitonicSortKernelPfii)
        .other          _Z17bitonicSortKernelPfii,@"STO_CUDA_ENTRY STV_DEFAULT"
_Z17bitonicSortKernelPfii:
.text._Z17bitonicSortKernelPfii:
[----:B------:R-:W-:Y:S01]  /*0000*/  LDC R1, c[0x0][0x37c] ;  /* 0x0000df00ff017b82 */ /* 0x000fe20000000800 */
[----:B------:R-:W0:Y:S01]  /*0010*/  S2R R7, SR_TID.X ;  /* 0x0000000000077919 */ /* 0x000e220000002100 */
[----:B------:R-:W0:Y:S01]  /*0020*/  LDCU UR4, c[0x0][0x360] ;  /* 0x00006c00ff0477ac */ /* 0x000e220008000800 */
[----:B------:R-:W0:Y:S01]  /*0030*/  S2R R0, SR_CTAID.X ;  /* 0x0000000000007919 */ /* 0x000e220000002500 */
[----:B------:R-:W1:Y:S01]  /*0040*/  LDCU UR5, c[0x0][0x388] ;  /* 0x00007100ff0577ac */ /* 0x000e620008000800 */
[----:B0-----:R-:W-:-:S05]  /*0050*/  IMAD R7, R0, UR4, R7 ;  /* 0x0000000400077c24 */ /* 0x001fca000f8e0207 */
[----:B-1----:R-:W-:-:S04]  /*0060*/  LOP3.LUT R9, R7, UR5, RZ, 0x3c, !PT ;  /* 0x0000000507097c12 */ /* 0x002fc8000f8e3cff */
[----:B------:R-:W-:-:S13]  /*0070*/  ISETP.GT.U32.AND P0, PT, R9, R7, PT ;  /* 0x000000070900720c */ /* 0x000fda0003f04070 */
[----:B------:R-:W-:Y:S05]  /*0080*/  @!P0 EXIT ;  /* 0x000000000000894d */ /* 0x000fea0003800000 */
[----:B------:R-:W0:Y:S02]  /*0090*/  LDCU UR4, c[0x0][0x38c] ;  /* 0x00007180ff0477ac */ /* 0x000e240008000800 */
[----:B0-----:R-:W-:Y:S01]  /*00a0*/  LOP3.LUT P0, RZ, R7, UR4, RZ, 0xc0, !PT ;  /* 0x0000000407ff7c12 */ /* 0x001fe2000f80c0ff */
[----:B------:R-:W0:-:S12]  /*00b0*/  LDCU.64 UR4, c[0x0][0x358] ;  /* 0x00006b00ff0477ac */ /* 0x000e180008000a00 */
[----:B------:R-:W-:Y:S05]  /*00c0*/  @P0 BRA `(.L_x_0) ;  /* 0x0000000000280947 */ /* 0x000fea0003800000 */
[----:B------:R-:W1:Y:S02]  /*00d0*/  LDC.64 R4, c[0x0][0x380] ;  /* 0x0000e000ff047b82 */ /* 0x000e640000000a00 */
[----:B-1----:R-:W-:-:S04]  /*00e0*/  IMAD.WIDE.U32 R2, R7, 0x4, R4 ;  /* 0x0000000407027825 */ /* 0x002fc800078e0004 */
[----:B------:R-:W-:Y:S01]  /*00f0*/  IMAD.WIDE.U32 R4, R9, 0x4, R4 ;  /* 0x0000000409047825 */ /* 0x000fe200078e0004 */
[----:B0-----:R-:W2:Y:S04]  /*0100*/  LDG.E R7, desc[UR4][R2.64] ;  /* 0x0000000402077981 */ /* 0x001ea8000c1e1900 */
[----:B------:R-:W2:Y:S02]  /*0110*/  LDG.E R0, desc[UR4][R4.64] ;  /* 0x0000000404007981 */ /* 0x000ea4000c1e1900 */
[----:B--2---:R-:W-:-:S13]  /*0120*/  FSETP.GT.AND P0, PT, R7, R0, PT ;  /* 0x000000000700720b */ /* 0x004fda0003f04000 */
[----:B------:R-:W-:Y:S05]  /*0130*/  @!P0 EXIT ;  /* 0x000000000000894d */ /* 0x000fea0003800000 */
[----:B------:R-:W-:Y:S04]  /*0140*/  STG.E desc[UR4][R2.64], R0 ;  /* 0x0000000002007986 */ /* 0x000fe8000c101904 */
[----:B------:R-:W-:Y:S01]  /*0150*/  STG.E desc[UR4][R4.64], R7 ;  /* 0x0000000704007986 */ /* 0x000fe2000c101904 */
[----:B------:R-:W-:Y:S05]  /*0160*/  EXIT ;  /* 0x000000000000794d */ /* 0x000fea0003800000 */
.L_x_0:
[----:B------:R-:W1:Y:S02]  /*0170*/  LDC.64 R2, c[0x0][0x380] ;  /* 0x0000e000ff027b82 */ /* 0x000e640000000a00 */
[----:B-1----:R-:W-:-:S04]  /*0180*/  IMAD.WIDE.U32 R4, R7, 0x4, R2 ;  /* 0x0000000407047825 */ /* 0x002fc800078e0002 */
[----:B------:R-:W-:Y:S01]  /*0190*/  IMAD.WIDE.U32 R2, R9, 0x4, R2 ;  /* 0x0000000409027825 */ /* 0x000fe200078e0002 */
[----:B0-----:R-:W2:Y:S04]  /*01a0*/  LDG.E R7, desc[UR4][R4.64] ;  /* 0x0000000404077981 */ /* 0x001ea8000c1e1900 */
[----:B------:R-:W2:Y:S02]  /*01b0*/  LDG.E R0, desc[UR4][R2.64] ;  /* 0x0000000402007981 */ /* 0x000ea4000c1e1900 */
[----:B--2---:R-:W-:-:S13]  /*01c0*/  FSETP.GEU.AND P0, PT, R7, R0, PT ;  /* 0x000000000700720b */ /* 0x004fda0003f0e000 */
[----:B------:R-:W-:Y:S05]  /*01d0*/  @P0 EXIT ;  /* 0x000000000000094d */ /* 0x000fea0003800000 */
[----:B------:R-:W-:Y:S04]  /*01e0*/  STG.E desc[UR4][R4.64], R0 ;  /* 0x0000000004007986 */ /* 0x000fe8000c101904 */
[----:B------:R-:W-:Y:S01]  /*01f0*/  STG.E desc[UR4][R2.64], R7 ;  /* 0x0000000702007986 */ /* 0x000fe2000c101904 */
[----:B------:R-:W-:Y:S05]  /*0200*/  EXIT ;  /* 0x000000000000794d */ /* 0x000fea0003800000 */
.L_x_1:
[----:B------:R-:W-:-:S00]  /*0210*/  BRA `(.L_x_1) ;  /* 0xfffffffc00fc7947 */ /* 0x000fc0000383ffff */
[----:B------:R-:W-:-:S00]  /*0220*/  NOP ;  /* 0x0000000000007918 */ /* 0x000fc00000000000 */
        /* <DEDUP_REMOVED lines=13> */
.L_x_2:


//--------------------- .nv.shared.reserved.0     --------------------------
	.section	.nv.shared.reserved.0,"aw",@nobits
	.weak		__nv_reservedSMEM_offset_0_alias
	.size		__nv_reservedSMEM_offset_0_alias, 0, 64
	.other		__nv_reservedSMEM_offset_0_alias,@"STO_CUDA_RESERVED_SHARED STV_DEFAULT"
__nv_reservedSMEM_offset_0_alias:
	.zero		0
	.zero		64


//--------------------- .nv.constant0._Z17bitonicSortKernelPfii --------------------------
	.section	.nv.constant0._Z17bitonicSortKernelPfii,"a",@progbits
	.sectionflags	@""
	.align	4
.nv.constant0._Z17bitonicSortKernelPfii:
	.zero		912


//--------------------- SYMBOLS --------------------------

	.type		.nv.reservedSmem.offset0,@object
	.size		.nv.reservedSmem.offset0,0x4
